	.headerflags	@"EF_CUDA_TEXMODE_UNIFIED EF_CUDA_64BIT_ADDRESS EF_CUDA_ACCELERATORS EF_CUDA_SM90 EF_CUDA_VIRTUAL_SM(EF_CUDA_SM90)"
	.elftype	@"ET_EXEC"


//--------------------- .nv.info                  --------------------------
	.section	.nv.info,"",@"SHT_CUDA_INFO"
	.align	4


	//----- nvinfo : EIATTR_REGCOUNT
	.align		4
        /*0000*/ 	.byte	0x04, 0x2f
        /*0002*/ 	.short	(.L_1 - .L_0)
	.align		4
.L_0:
        /*0004*/ 	.word	index@(triton_poi_fused_max_pool2d_with_indices_10)
        /*0008*/ 	.word	0x00000020


	//----- nvinfo : EIATTR_MIN_STACK_SIZE
	.align		4
.L_1:
        /*000c*/ 	.byte	0x04, 0x12
        /*000e*/ 	.short	(.L_3 - .L_2)
	.align		4
.L_2:
        /*0010*/ 	.word	index@(triton_poi_fused_max_pool2d_with_indices_10)
        /*0014*/ 	.word	0x00000000


	//----- nvinfo : EIATTR_FRAME_SIZE
	.align		4
.L_3:
        /*0018*/ 	.byte	0x04, 0x11
        /*001a*/ 	.short	(.L_5 - .L_4)
	.align		4
.L_4:
        /*001c*/ 	.word	index@(triton_poi_fused_max_pool2d_with_indices_10)
        /*0020*/ 	.word	0x00000000


	//----- nvinfo : EIATTR_MIN_STACK_SIZE
	.align		4
.L_5:
        /*0024*/ 	.byte	0x04, 0x12
        /*0026*/ 	.short	(.L_7 - .L_6)
	.align		4
.L_6:
        /*0028*/ 	.word	index@(triton_poi_fused_max_pool2d_with_indices_10)
        /*002c*/ 	.word	0x00000000
.L_7:


//--------------------- .nv.info.triton_poi_fused_max_pool2d_with_indices_10 --------------------------
	.section	.nv.info.triton_poi_fused_max_pool2d_with_indices_10,"",@"SHT_CUDA_INFO"
	.sectionflags	@""
	.align	4


	//----- nvinfo : EIATTR_CUDA_API_VERSION
	.align		4
        /*0000*/ 	.byte	0x04, 0x37
        /*0002*/ 	.short	(.L_9 - .L_8)
.L_8:
        /*0004*/ 	.word	0x0000007c


	//----- nvinfo : EIATTR_KPARAM_INFO
	.align		4
.L_9:
        /*0008*/ 	.byte	0x04, 0x17
        /*000a*/ 	.short	(.L_11 - .L_10)
.L_10:
        /*000c*/ 	.word	0x00000000
        /*0010*/ 	.short	0x0002
        /*0012*/ 	.short	0x0010
        /*0014*/ 	.byte	0x00, 0xf0, 0x11, 0x00


	//----- nvinfo : EIATTR_KPARAM_INFO
	.align		4
.L_11:
        /*0018*/ 	.byte	0x04, 0x17
        /*001a*/ 	.short	(.L_13 - .L_12)
.L_12:
        /*001c*/ 	.word	0x00000000
        /*0020*/ 	.short	0x0001
        /*0022*/ 	.short	0x0008
        /*0024*/ 	.byte	0x00, 0xf4, 0x21, 0x00


	//----- nvinfo : EIATTR_KPARAM_INFO
	.align		4
.L_13:
        /*0028*/ 	.byte	0x04, 0x17
        /*002a*/ 	.short	(.L_15 - .L_14)
.L_14:
        /*002c*/ 	.word	0x00000000
        /*0030*/ 	.short	0x0000
        /*0032*/ 	.short	0x0000
        /*0034*/ 	.byte	0x00, 0xf4, 0x21, 0x00


	//----- nvinfo : EIATTR_SPARSE_MMA_MASK
	.align		4
.L_15:
        /*0038*/ 	.byte	0x03, 0x50
        /*003a*/ 	.short	0x0000


	//----- nvinfo : EIATTR_MAXREG_COUNT
	.align		4
        /*003c*/ 	.byte	0x03, 0x1b
        /*003e*/ 	.short	0x00ff


	//----- nvinfo : EIATTR_EXIT_INSTR_OFFSETS
	.align		4
        /*0040*/ 	.byte	0x04, 0x1c
        /*0042*/ 	.short	(.L_17 - .L_16)


	//   ....[0]....
.L_16:
        /*0044*/ 	.word	0x00000870


	//----- nvinfo : EIATTR_REQNTID
	.align		4
.L_17:
        /*0048*/ 	.byte	0x04, 0x10
        /*004a*/ 	.short	(.L_19 - .L_18)
.L_18:
        /*004c*/ 	.word	0x00000100
        /*0050*/ 	.word	0x00000001
        /*0054*/ 	.word	0x00000001


	//----- nvinfo : EIATTR_CBANK_PARAM_SIZE
	.align		4
.L_19:
        /*0058*/ 	.byte	0x03, 0x19
        /*005a*/ 	.short	0x0014


	//----- nvinfo : EIATTR_PARAM_CBANK
	.align		4
        /*005c*/ 	.byte	0x04, 0x0a
        /*005e*/ 	.short	(.L_21 - .L_20)
	.align		4
.L_20:
        /*0060*/ 	.word	index@(.nv.constant0.triton_poi_fused_max_pool2d_with_indices_10)
        /*0064*/ 	.short	0x0210
        /*0066*/ 	.short	0x0014


	//----- nvinfo : EIATTR_SW_WAR
	.align		4
.L_21:
        /*0068*/ 	.byte	0x04, 0x36
        /*006a*/ 	.short	(.L_23 - .L_22)
.L_22:
        /*006c*/ 	.word	0x00000008
.L_23:


//--------------------- .nv.callgraph             --------------------------
	.section	.nv.callgraph,"",@"SHT_CUDA_CALLGRAPH"
	.align	4
	.sectionentsize	8
	.align		4
        /*0000*/ 	.word	0x00000000
	.align		4
        /*0004*/ 	.word	0xffffffff
	.align		4
        /*0008*/ 	.word	0x00000000
	.align		4
        /*000c*/ 	.word	0xfffffffe
	.align		4
        /*0010*/ 	.word	0x00000000
	.align		4
        /*0014*/ 	.word	0xfffffffd
	.align		4
        /*0018*/ 	.word	0x00000000
	.align		4
        /*001c*/ 	.word	0xfffffffc


//--------------------- .text.triton_poi_fused_max_pool2d_with_indices_10 --------------------------
	.section	.text.triton_poi_fused_max_pool2d_with_indices_10,"ax",@progbits
	.align	128
        .global         triton_poi_fused_max_pool2d_with_indices_10
        .type           triton_poi_fused_max_pool2d_with_indices_10,@function
        .size           triton_poi_fused_max_pool2d_with_indices_10,(.L_x_1 - triton_poi_fused_max_pool2d_with_indices_10)
        .other          triton_poi_fused_max_pool2d_with_indices_10,@"STO_CUDA_ENTRY STV_DEFAULT"
triton_poi_fused_max_pool2d_with_indices_10:
.text.triton_poi_fused_max_pool2d_with_indices_10:
[----:B------:R-:W-:Y:S01]  /*0000*/  LDC R1, c[0x0][0x28] ;  /* 0x00000a00ff017b82 */ /* 0x000fe20000000800 */
[----:B------:R-:W1:Y:S07]  /*0010*/  S2R R0, SR_TID.X ;  /* 0x0000000000007919 */ /* 0x000e6e0000002100 */
[----:B------:R-:W2:Y:S01]  /*0020*/  LDC.64 R6, c[0x0][0x210] ;  /* 0x00008400ff067b82 */ /* 0x000ea20000000a00 */
[----:B------:R-:W-:Y:S01]  /*0030*/  ULDC.64 UR4, c[0x0][0x208] ;  /* 0x0000820000047ab9 */ /* 0x000fe20000000a00 */
[----:B------:R-:W3:Y:S01]  /*0040*/  S2R R5, SR_CTAID.X ;  /* 0x0000000000057919 */ /* 0x000ee20000002500 */
[----:B-1----:R-:W-:Y:S01]  /*0050*/  IMAD.SHL.U32 R0, R0, 0x2, RZ ;  /* 0x0000000200007824 */ /* 0x002fe200078e00ff */
[----:B---3--:R-:W-:-:S04]  /*0060*/  SHF.R.S32.HI R3, RZ, 0x16, R5 ;  /* 0x00000016ff037819 */ /* 0x008fc80000011405 */
[----:B------:R-:W-:Y:S02]  /*0070*/  LOP3.LUT R0, R0, 0x1fe, RZ, 0xc0, !PT ;  /* 0x000001fe00007812 */ /* 0x000fe400078ec0ff */
[----:B------:R-:W-:-:S03]  /*0080*/  SGXT R3, R3, 0x1 ;  /* 0x000000010303781a */ /* 0x000fc60000000200 */
[----:B------:R-:W-:-:S05]  /*0090*/  IMAD R0, R5, 0x200, R0 ;  /* 0x0000020005007824 */ /* 0x000fca00078e0200 */
[CC--:B------:R-:W-:Y:S02]  /*00a0*/  LEA.HI R2, R3.reuse, R0.reuse, RZ, 0x9 ;  /* 0x0000000003027211 */ /* 0x0c0fe400078f48ff */
[----:B------:R-:W-:Y:S02]  /*00b0*/  LEA.HI R3, R3, R0, RZ, 0xe ;  /* 0x0000000003037211 */ /* 0x000fe400078f70ff */
[----:B------:R-:W-:Y:S02]  /*00c0*/  SHF.R.S32.HI R5, RZ, 0x9, R2 ;  /* 0x00000009ff057819 */ /* 0x000fe40000011402 */
[----:B------:R-:W-:Y:S02]  /*00d0*/  SHF.R.S32.HI R4, RZ, 0xe, R3 ;  /* 0x0000000eff047819 */ /* 0x000fe40000011403 */
[----:B------:R-:W-:Y:S02]  /*00e0*/  LEA.HI R8, R5, R5, RZ, 0x5 ;  /* 0x0000000505087211 */ /* 0x000fe400078f28ff */
[----:B------:R-:W-:-:S02]  /*00f0*/  LEA.HI R9, R4, R4, RZ, 0x5 ;  /* 0x0000000404097211 */ /* 0x000fc400078f28ff */
[----:B------:R-:W-:Y:S02]  /*0100*/  LOP3.LUT R8, R8, 0xffffffe0, RZ, 0xc0, !PT ;  /* 0xffffffe008087812 */ /* 0x000fe400078ec0ff */
[----:B------:R-:W-:Y:S02]  /*0110*/  LOP3.LUT R9, R9, 0xffffffe0, RZ, 0xc0, !PT ;  /* 0xffffffe009097812 */ /* 0x000fe400078ec0ff */
[----:B------:R-:W-:Y:S01]  /*0120*/  LOP3.LUT R3, R2, 0xfffffe00, RZ, 0xc0, !PT ;  /* 0xfffffe0002037812 */ /* 0x000fe200078ec0ff */
[----:B------:R-:W-:Y:S02]  /*0130*/  IMAD.IADD R10, R5, 0x1, -R8 ;  /* 0x00000001050a7824 */ /* 0x000fe400078e0a08 */
[----:B------:R-:W-:Y:S02]  /*0140*/  IMAD.IADD R13, R4, 0x1, -R9 ;  /* 0x00000001040d7824 */ /* 0x000fe400078e0a09 */
[----:B------:R-:W-:Y:S01]  /*0150*/  IMAD.IADD R3, R0, 0x1, -R3 ;  /* 0x0000000100037824 */ /* 0x000fe200078e0a03 */
[----:B------:R-:W-:-:S02]  /*0160*/  ISETP.GT.AND P0, PT, R10, RZ, PT ;  /* 0x000000ff0a00720c */ /* 0x000fc40003f04270 */
[C---:B------:R-:W-:Y:S01]  /*0170*/  ISETP.GT.AND P1, PT, R13.reuse, RZ, PT ;  /* 0x000000ff0d00720c */ /* 0x040fe20003f24270 */
[----:B------:R-:W-:Y:S01]  /*0180*/  IMAD R3, R4, 0x10000, R3 ;  /* 0x0001000004037824 */ /* 0x000fe200078e0203 */
[----:B------:R-:W-:Y:S02]  /*0190*/  ISETP.GT.AND P3, PT, R13, RZ, P0 ;  /* 0x000000ff0d00720c */ /* 0x000fe40000764270 */
[----:B------:R-:W-:Y:S02]  /*01a0*/  CS2R R4, SRZ ;  /* 0x0000000000047805 */ /* 0x000fe4000001ff00 */
[C---:B------:R-:W-:Y:S01]  /*01b0*/  ISETP.GT.AND P1, PT, R10.reuse, -0x1, P1 ;  /* 0xffffffff0a00780c */ /* 0x040fe20000f24270 */
[----:B------:R-:W-:Y:S01]  /*01c0*/  IMAD R11, R10, 0x400, R3 ;  /* 0x000004000a0b7824 */ /* 0x000fe200078e0203 */
[----:B------:R-:W-:-:S03]  /*01d0*/  CS2R R2, SRZ ;  /* 0x0000000000027805 */ /* 0x000fc6000001ff00 */
[C---:B------:R-:W-:Y:S02]  /*01e0*/  VIADD R15, R11.reuse, 0xffff7e00 ;  /* 0xffff7e000b0f7836 */ /* 0x040fe40000000000 */
[----:B------:R-:W-:Y:S02]  /*01f0*/  VIADD R17, R11, 0xffff8000 ;  /* 0xffff80000b117836 */ /* 0x000fe40000000000 */
[----:B--2---:R-:W-:-:S04]  /*0200*/  IMAD.WIDE R14, R15, 0x4, R6 ;  /* 0x000000040f0e7825 */ /* 0x004fc800078e0206 */
[--C-:B------:R-:W-:Y:S01]  /*0210*/  IMAD.WIDE R16, R17, 0x4, R6.reuse ;  /* 0x0000000411107825 */ /* 0x100fe200078e0206 */
[----:B------:R1:W2:Y:S03]  /*0220*/  @P3 LDG.E.64 R2, desc[UR4][R14.64] ;  /* 0x000000040e023981 */ /* 0x0002a6000c1e1b00 */
[----:B------:R-:W-:Y:S01]  /*0230*/  VIADD R19, R11, 0xffff8200 ;  /* 0xffff82000b137836 */ /* 0x000fe20000000000 */
[----:B------:R3:W4:Y:S01]  /*0240*/  @P1 LDG.E.64 R4, desc[UR4][R16.64] ;  /* 0x0000000410041981 */ /* 0x000722000c1e1b00 */
[----:B------:R-:W-:Y:S02]  /*0250*/  CS2R R8, SRZ ;  /* 0x0000000000087805 */ /* 0x000fe4000001ff00 */
[----:B------:R-:W-:Y:S01]  /*0260*/  IMAD.WIDE R18, R19, 0x4, R6 ;  /* 0x0000000413127825 */ /* 0x000fe200078e0206 */
[----:B------:R-:W-:-:S04]  /*0270*/  ISETP.GT.AND P0, PT, R13, -0x1, P0 ;  /* 0xffffffff0d00780c */ /* 0x000fc80000704270 */
[----:B------:R5:W4:Y:S01]  /*0280*/  @P1 LDG.E.64 R8, desc[UR4][R18.64] ;  /* 0x0000000412081981 */ /* 0x000b22000c1e1b00 */
[----:B------:R-:W-:Y:S01]  /*0290*/  LOP3.LUT R10, R13, R10, RZ, 0xfc, !PT ;  /* 0x0000000a0d0a7212 */ /* 0x000fe200078efcff */
[----:B------:R-:W-:Y:S01]  /*02a0*/  VIADD R21, R11, 0xfffffe00 ;  /* 0xfffffe000b157836 */ /* 0x000fe20000000000 */
[----:B------:R-:W-:Y:S02]  /*02b0*/  CS2R R12, SRZ ;  /* 0x00000000000c7805 */ /* 0x000fe4000001ff00 */
[----:B------:R-:W-:Y:S01]  /*02c0*/  ISETP.GT.AND P2, PT, R10, -0x1, PT ;  /* 0xffffffff0a00780c */ /* 0x000fe20003f44270 */
[----:B------:R-:W-:Y:S01]  /*02d0*/  IMAD.WIDE R20, R21, 0x4, R6 ;  /* 0x0000000415147825 */ /* 0x000fe200078e0206 */
[----:B-1----:R-:W-:-:S04]  /*02e0*/  CS2R R14, SRZ ;  /* 0x00000000000e7805 */ /* 0x002fc8000001ff00 */
[----:B------:R1:W4:Y:S01]  /*02f0*/  @P0 LDG.E.64 R12, desc[UR4][R20.64] ;  /* 0x00000004140c0981 */ /* 0x000322000c1e1b00 */
[----:B------:R-:W-:Y:S01]  /*0300*/  IMAD.WIDE R22, R11, 0x4, R6 ;  /* 0x000000040b167825 */ /* 0x000fe200078e0206 */
[----:B---3--:R-:W-:-:S03]  /*0310*/  CS2R R16, SRZ ;  /* 0x0000000000107805 */ /* 0x008fc6000001ff00 */
[----:B------:R-:W-:Y:S02]  /*0320*/  VIADD R25, R11, 0x200 ;  /* 0x000002000b197836 */ /* 0x000fe40000000000 */
[----:B------:R3:W4:Y:S02]  /*0330*/  @P2 LDG.E.64 R14, desc[UR4][R22.64] ;  /* 0x00000004160e2981 */ /* 0x000724000c1e1b00 */
[----:B------:R-:W-:-:S05]  /*0340*/  IMAD.WIDE R24, R25, 0x4, R6 ;  /* 0x0000000419187825 */ /* 0x000fca00078e0206 */
[----:B------:R3:W4:Y:S01]  /*0350*/  @P2 LDG.E.64 R16, desc[UR4][R24.64] ;  /* 0x0000000418102981 */ /* 0x000722000c1e1b00 */
[----:B------:R-:W-:Y:S01]  /*0360*/  VIADD R27, R11, 0x7e00 ;  /* 0x00007e000b1b7836 */ /* 0x000fe20000000000 */
[----:B-----5:R-:W-:-:S03]  /*0370*/  CS2R R18, SRZ ;  /* 0x0000000000127805 */ /* 0x020fc6000001ff00 */
[----:B-1----:R-:W-:-:S04]  /*0380*/  IMAD.WIDE R20, R27, 0x4, R6 ;  /* 0x000000041b147825 */ /* 0x002fc800078e0206 */
[C---:B------:R-:W-:Y:S01]  /*0390*/  VIADD R27, R11.reuse, 0x8000 ;  /* 0x000080000b1b7836 */ /* 0x040fe20000000000 */
[----:B------:R1:W5:Y:S01]  /*03a0*/  @P0 LDG.E.64 R18, desc[UR4][R20.64] ;  /* 0x0000000414120981 */ /* 0x000362000c1e1b00 */
[----:B------:R-:W-:Y:S01]  /*03b0*/  VIADD R29, R11, 0x8200 ;  /* 0x000082000b1d7836 */ /* 0x000fe20000000000 */
[----:B------:R-:W-:Y:S01]  /*03c0*/  CS2R R10, SRZ ;  /* 0x00000000000a7805 */ /* 0x000fe2000001ff00 */
[----:B---3--:R-:W-:-:S04]  /*03d0*/  IMAD.WIDE R22, R27, 0x4, R6 ;  /* 0x000000041b167825 */ /* 0x008fc800078e0206 */
[----:B0-----:R-:W-:Y:S01]  /*03e0*/  IMAD.WIDE R24, R29, 0x4, R6 ;  /* 0x000000041d187825 */ /* 0x001fe200078e0206 */
[----:B------:R-:W3:Y:S01]  /*03f0*/  @P2 LDG.E.64 R10, desc[UR4][R22.64] ;  /* 0x00000004160a2981 */ /* 0x000ee2000c1e1b00 */
[----:B------:R-:W-:-:S06]  /*0400*/  CS2R R6, SRZ ;  /* 0x0000000000067805 */ /* 0x000fcc000001ff00 */
[----:B------:R-:W3:Y:S01]  /*0410*/  @P2 LDG.E.64 R6, desc[UR4][R24.64] ;  /* 0x0000000418062981 */ /* 0x000ee2000c1e1b00 */
[----:B--2---:R-:W-:Y:S02]  /*0420*/  SEL R27, R2, 0xff800000, P3 ;  /* 0xff800000021b7807 */ /* 0x004fe40001800000 */
[----:B----4-:R-:W-:Y:S02]  /*0430*/  SEL R4, R4, 0xff800000, P1 ;  /* 0xff80000004047807 */ /* 0x010fe40000800000 */
[----:B-1----:R-:W-:Y:S02]  /*0440*/  SEL R20, R3, 0xff800000, P3 ;  /* 0xff80000003147807 */ /* 0x002fe40001800000 */
[----:B------:R-:W-:Y:S02]  /*0450*/  FSETP.GT.AND P5, PT, R4, R27, PT ;  /* 0x0000001b0400720b */ /* 0x000fe40003fa4000 */
[----:B------:R-:W-:Y:S02]  /*0460*/  SEL R5, R5, 0xff800000, P1 ;  /* 0xff80000005057807 */ /* 0x000fe40000800000 */
[----:B------:R-:W-:-:S02]  /*0470*/  SEL R3, R8, 0xff800000, P1 ;  /* 0xff80000008037807 */ /* 0x000fc40000800000 */
[----:B------:R-:W-:Y:S02]  /*0480*/  FSETP.GT.AND P4, PT, R5, R20, PT ;  /* 0x000000140500720b */ /* 0x000fe40003f84000 */
[----:B------:R-:W-:Y:S02]  /*0490*/  FSETP.NAN.AND P3, PT, R3, R3, PT ;  /* 0x000000030300720b */ /* 0x000fe40003f68000 */
[C---:B------:R-:W-:Y:S02]  /*04a0*/  FSETP.NAN.AND P6, PT, R4.reuse, R4, PT ;  /* 0x000000040400720b */ /* 0x040fe40003fc8000 */
[----:B------:R-:W-:Y:S02]  /*04b0*/  SEL R2, R9, 0xff800000, P1 ;  /* 0xff80000009027807 */ /* 0x000fe40000800000 */
[----:B------:R-:W-:Y:S02]  /*04c0*/  @!P5 FSEL R4, R4, R27, P6 ;  /* 0x0000001b0404d208 */ /* 0x000fe40003000000 */
[----:B------:R-:W-:-:S02]  /*04d0*/  FSETP.NAN.AND P1, PT, R2, R2, PT ;  /* 0x000000020200720b */ /* 0x000fc40003f28000 */
[----:B------:R-:W-:Y:S02]  /*04e0*/  FSETP.NAN.AND P5, PT, R5, R5, PT ;  /* 0x000000050500720b */ /* 0x000fe40003fa8000 */
[----:B------:R-:W-:Y:S02]  /*04f0*/  FSETP.GEU.AND P6, PT, R4, R3, PT ;  /* 0x000000030400720b */ /* 0x000fe40003fce000 */
[----:B------:R-:W-:Y:S02]  /*0500*/  SEL R12, R12, 0xff800000, P0 ;  /* 0xff8000000c0c7807 */ /* 0x000fe40000000000 */
[----:B------:R-:W-:Y:S02]  /*0510*/  SEL R13, R13, 0xff800000, P0 ;  /* 0xff8000000d0d7807 */ /* 0x000fe40000000000 */
[----:B------:R-:W-:Y:S02]  /*0520*/  @!P4 FSEL R5, R5, R20, P5 ;  /* 0x000000140505c208 */ /* 0x000fe40002800000 */
[----:B------:R-:W-:-:S02]  /*0530*/  @!P3 FSEL R3, R3, R4, !P6 ;  /* 0x000000040303b208 */ /* 0x000fc40007000000 */
[----:B------:R-:W-:Y:S02]  /*0540*/  FSETP.NAN.AND P3, PT, R12, R12, PT ;  /* 0x0000000c0c00720b */ /* 0x000fe40003f68000 */
[----:B------:R-:W-:Y:S02]  /*0550*/  FSETP.NAN.AND P4, PT, R13, R13, PT ;  /* 0x0000000d0d00720b */ /* 0x000fe40003f88000 */
[----:B------:R-:W-:Y:S02]  /*0560*/  FSETP.GEU.AND P5, PT, R5, R2, PT ;  /* 0x000000020500720b */ /* 0x000fe40003fae000 */
[----:B------:R-:W-:Y:S02]  /*0570*/  SEL R9, R14, 0xff800000, P2 ;  /* 0xff8000000e097807 */ /* 0x000fe40001000000 */
[----:B------:R-:W-:Y:S02]  /*0580*/  @!P1 FSEL R2, R2, R5, !P5 ;  /* 0x0000000502029208 */ /* 0x000fe40006800000 */
[----:B------:R-:W-:-:S02]  /*0590*/  FSETP.NAN.AND P1, PT, R9, R9, PT ;  /* 0x000000090900720b */ /* 0x000fc40003f28000 */
[----:B------:R-:W-:Y:S02]  /*05a0*/  FSETP.GEU.AND P5, PT, R3, R12, PT ;  /* 0x0000000c0300720b */ /* 0x000fe40003fae000 */
[----:B------:R-:W-:Y:S02]  /*05b0*/  FSETP.GEU.AND P6, PT, R2, R13, PT ;  /* 0x0000000d0200720b */ /* 0x000fe40003fce000 */
[----:B------:R-:W-:Y:S02]  /*05c0*/  SEL R4, R15, 0xff800000, P2 ;  /* 0xff8000000f047807 */ /* 0x000fe40001000000 */
[----:B------:R-:W-:Y:S02]  /*05d0*/  SEL R16, R16, 0xff800000, P2 ;  /* 0xff80000010107807 */ /* 0x000fe40001000000 */
[----:B------:R-:W-:Y:S02]  /*05e0*/  @!P3 FSEL R12, R12, R3, !P5 ;  /* 0x000000030c0cb208 */ /* 0x000fe40006800000 */
[----:B------:R-:W-:-:S02]  /*05f0*/  @!P4 FSEL R13, R13, R2, !P6 ;  /* 0x000000020d0dc208 */ /* 0x000fc40007000000 */
[----:B------:R-:W-:Y:S01]  /*0600*/  FSETP.NAN.AND P4, PT, R4, R4, PT ;  /* 0x000000040400720b */ /* 0x000fe20003f88000 */
[----:B------:R-:W0:Y:S01]  /*0610*/  LDC.64 R2, c[0x0][0x218] ;  /* 0x00008600ff027b82 */ /* 0x000e220000000a00 */
[----:B------:R-:W-:Y:S02]  /*0620*/  FSETP.NAN.AND P3, PT, R16, R16, PT ;  /* 0x000000101000720b */ /* 0x000fe40003f68000 */
[----:B------:R-:W-:Y:S02]  /*0630*/  FSETP.GEU.AND P5, PT, R12, R9, PT ;  /* 0x000000090c00720b */ /* 0x000fe40003fae000 */
[----:B------:R-:W-:Y:S02]  /*0640*/  SEL R17, R17, 0xff800000, P2 ;  /* 0xff80000011117807 */ /* 0x000fe40001000000 */
[----:B------:R-:W-:Y:S02]  /*0650*/  @!P1 FSEL R9, R9, R12, !P5 ;  /* 0x0000000c09099208 */ /* 0x000fe40006800000 */
[----:B------:R-:W-:-:S02]  /*0660*/  FSETP.NAN.AND P1, PT, R17, R17, PT ;  /* 0x000000111100720b */ /* 0x000fc40003f28000 */
[----:B------:R-:W-:Y:S02]  /*0670*/  FSETP.GEU.AND P5, PT, R13, R4, PT ;  /* 0x000000040d00720b */ /* 0x000fe40003fae000 */
[----:B------:R-:W-:Y:S02]  /*0680*/  FSETP.GEU.AND P6, PT, R9, R16, PT ;  /* 0x000000100900720b */ /* 0x000fe40003fce000 */
[----:B-----5:R-:W-:Y:S02]  /*0690*/  SEL R5, R18, 0xff800000, P0 ;  /* 0xff80000012057807 */ /* 0x020fe40000000000 */
[----:B------:R-:W-:Y:S02]  /*06a0*/  SEL R8, R19, 0xff800000, P0 ;  /* 0xff80000013087807 */ /* 0x000fe40000000000 */
[----:B------:R-:W-:Y:S02]  /*06b0*/  @!P4 FSEL R4, R4, R13, !P5 ;  /* 0x0000000d0404c208 */ /* 0x000fe40006800000 */
[----:B------:R-:W-:-:S02]  /*06c0*/  @!P3 FSEL R16, R16, R9, !P6 ;  /* 0x000000091010b208 */ /* 0x000fc40007000000 */
[----:B------:R-:W-:Y:S02]  /*06d0*/  FSETP.NAN.AND P3, PT, R5, R5, PT ;  /* 0x000000050500720b */ /* 0x000fe40003f68000 */
[----:B------:R-:W-:Y:S02]  /*06e0*/  FSETP.NAN.AND P4, PT, R8, R8, PT ;  /* 0x000000080800720b */ /* 0x000fe40003f88000 */
[----:B------:R-:W-:Y:S02]  /*06f0*/  FSETP.GEU.AND P0, PT, R4, R17, PT ;  /* 0x000000110400720b */ /* 0x000fe40003f0e000 */
[----:B---3--:R-:W-:Y:S02]  /*0700*/  SEL R10, R10, 0xff800000, P2 ;  /* 0xff8000000a0a7807 */ /* 0x008fe40001000000 */
[----:B------:R-:W-:Y:S02]  /*0710*/  SEL R11, R11, 0xff800000, P2 ;  /* 0xff8000000b0b7807 */ /* 0x000fe40001000000 */
[----:B------:R-:W-:-:S02]  /*0720*/  @!P1 FSEL R17, R17, R4, !P0 ;  /* 0x0000000411119208 */ /* 0x000fc40004000000 */
[----:B------:R-:W-:Y:S02]  /*0730*/  FSETP.NAN.AND P1, PT, R10, R10, PT ;  /* 0x0000000a0a00720b */ /* 0x000fe40003f28000 */
[----:B------:R-:W-:Y:S02]  /*0740*/  FSETP.NAN.AND P0, PT, R11, R11, PT ;  /* 0x0000000b0b00720b */ /* 0x000fe40003f08000 */
[----:B------:R-:W-:Y:S02]  /*0750*/  FSETP.GEU.AND P6, PT, R17, R8, PT ;  /* 0x000000081100720b */ /* 0x000fe40003fce000 */
[----:B------:R-:W-:Y:S02]  /*0760*/  FSETP.GEU.AND P5, PT, R16, R5, PT ;  /* 0x000000051000720b */ /* 0x000fe40003fae000 */
[----:B------:R-:W-:Y:S02]  /*0770*/  SEL R6, R6, 0xff800000, P2 ;  /* 0xff80000006067807 */ /* 0x000fe40001000000 */
[----:B------:R-:W-:-:S02]  /*0780*/  SEL R7, R7, 0xff800000, P2 ;  /* 0xff80000007077807 */ /* 0x000fc40001000000 */
[----:B------:R-:W-:Y:S02]  /*0790*/  @!P4 FSEL R8, R8, R17, !P6 ;  /* 0x000000110808c208 */ /* 0x000fe40007000000 */
[----:B------:R-:W-:Y:S02]  /*07a0*/  @!P3 FSEL R5, R5, R16, !P5 ;  /* 0x000000100505b208 */ /* 0x000fe40006800000 */
[----:B------:R-:W-:Y:S02]  /*07b0*/  FSETP.NAN.AND P2, PT, R7, R7, PT ;  /* 0x000000070700720b */ /* 0x000fe40003f48000 */
[----:B------:R-:W-:Y:S02]  /*07c0*/  FSETP.NAN.AND P3, PT, R6, R6, PT ;  /* 0x000000060600720b */ /* 0x000fe40003f68000 */
[----:B------:R-:W-:Y:S02]  /*07d0*/  FSETP.GEU.AND P5, PT, R8, R11, PT ;  /* 0x0000000b0800720b */ /* 0x000fe40003fae000 */
[----:B------:R-:W-:-:S02]  /*07e0*/  FSETP.GEU.AND P4, PT, R5, R10, PT ;  /* 0x0000000a0500720b */ /* 0x000fc40003f8e000 */
[----:B------:R-:W-:Y:S02]  /*07f0*/  @!P0 FSEL R11, R11, R8, !P5 ;  /* 0x000000080b0b8208 */ /* 0x000fe40006800000 */
[----:B------:R-:W-:Y:S02]  /*0800*/  @!P1 FSEL R10, R10, R5, !P4 ;  /* 0x000000050a0a9208 */ /* 0x000fe40006000000 */
[----:B------:R-:W-:Y:S02]  /*0810*/  FSETP.GEU.AND P1, PT, R11, R7, PT ;  /* 0x000000070b00720b */ /* 0x000fe40003f2e000 */
[----:B------:R-:W-:Y:S01]  /*0820*/  FSETP.GEU.AND P0, PT, R10, R6, PT ;  /* 0x000000060a00720b */ /* 0x000fe20003f0e000 */
[----:B0-----:R-:W-:Y:S01]  /*0830*/  IMAD.WIDE R2, R0, 0x4, R2 ;  /* 0x0000000400027825 */ /* 0x001fe200078e0202 */
[----:B------:R-:W-:Y:S02]  /*0840*/  @!P2 SEL R7, R7, R11, !P1 ;  /* 0x0000000b0707a207 */ /* 0x000fe40004800000 */
[----:B------:R-:W-:-:S05]  /*0850*/  @!P3 SEL R6, R6, R10, !P0 ;  /* 0x0000000a0606b207 */ /* 0x000fca0004000000 */
[----:B------:R-:W-:Y:S01]  /*0860*/  STG.E.64 desc[UR4][R2.64], R6 ;  /* 0x0000000602007986 */ /* 0x000fe2000c101b04 */
[----:B------:R-:W-:Y:S05]  /*0870*/  EXIT ;  /* 0x000000000000794d */ /* 0x000fea0003800000 */
.L_x_0:
[----:B------:R-:W-:-:S00]  /*0880*/  BRA `(.L_x_0) ;  /* 0xfffffffc00fc7947 */ /* 0x000fc0000383ffff */
[----:B------:R-:W-:-:S00]  /*0890*/  NOP ;  /* 0x0000000000007918 */ /* 0x000fc00000000000 */
        /* <DEDUP_REMOVED lines=14> */
.L_x_1:


//--------------------- .nv.constant0.triton_poi_fused_max_pool2d_with_indices_10 --------------------------
	.section	.nv.constant0.triton_poi_fused_max_pool2d_with_indices_10,"a",@progbits
	.sectionflags	@""
	.align	4
.nv.constant0.triton_poi_fused_max_pool2d_with_indices_10:
	.zero		548
